	.headerflags	@"EF_CUDA_TEXMODE_UNIFIED EF_CUDA_64BIT_ADDRESS EF_CUDA_ACCELERATORS EF_CUDA_SM90 EF_CUDA_VIRTUAL_SM(EF_CUDA_SM90)"
	.elftype	@"ET_EXEC"


//--------------------- .nv.info                  --------------------------
	.section	.nv.info,"",@"SHT_CUDA_INFO"
	.align	4


	//----- nvinfo : EIATTR_REGCOUNT
	.align		4
        /*0000*/ 	.byte	0x04, 0x2f
        /*0002*/ 	.short	(.L_3 - .L_2)
	.align		4
.L_2:
        /*0004*/ 	.word	index@(triton_poi_fused__native_batch_norm_legit_no_training_add_native_batch_norm_backward_relu_19)
        /*0008*/ 	.word	0x00000016


	//----- nvinfo : EIATTR_MIN_STACK_SIZE
	.align		4
.L_3:
        /*000c*/ 	.byte	0x04, 0x12
        /*000e*/ 	.short	(.L_5 - .L_4)
	.align		4
.L_4:
        /*0010*/ 	.word	index@(triton_poi_fused__native_batch_norm_legit_no_training_add_native_batch_norm_backward_relu_19)
        /*0014*/ 	.word	0x00000000


	//----- nvinfo : EIATTR_FRAME_SIZE
	.align		4
.L_5:
        /*0018*/ 	.byte	0x04, 0x11
        /*001a*/ 	.short	(.L_7 - .L_6)
	.align		4
.L_6:
        /*001c*/ 	.word	index@(triton_poi_fused__native_batch_norm_legit_no_training_add_native_batch_norm_backward_relu_19)
        /*0020*/ 	.word	0x00000000


	//----- nvinfo : EIATTR_MIN_STACK_SIZE
	.align		4
.L_7:
        /*0024*/ 	.byte	0x04, 0x12
        /*0026*/ 	.short	(.L_9 - .L_8)
	.align		4
.L_8:
        /*0028*/ 	.word	index@(triton_poi_fused__native_batch_norm_legit_no_training_add_native_batch_norm_backward_relu_19)
        /*002c*/ 	.word	0x00000000
.L_9:


//--------------------- .nv.info.triton_poi_fused__native_batch_norm_legit_no_training_add_native_batch_norm_backward_relu_19 --------------------------
	.section	.nv.info.triton_poi_fused__native_batch_norm_legit_no_training_add_native_batch_norm_backward_relu_19,"",@"SHT_CUDA_INFO"
	.sectionflags	@""
	.align	4


	//----- nvinfo : EIATTR_CUDA_API_VERSION
	.align		4
        /*0000*/ 	.byte	0x04, 0x37
        /*0002*/ 	.short	(.L_11 - .L_10)
.L_10:
        /*0004*/ 	.word	0x0000007c


	//----- nvinfo : EIATTR_KPARAM_INFO
	.align		4
.L_11:
        /*0008*/ 	.byte	0x04, 0x17
        /*000a*/ 	.short	(.L_13 - .L_12)
.L_12:
        /*000c*/ 	.word	0x00000000
        /*0010*/ 	.short	0x000a
        /*0012*/ 	.short	0x0050
        /*0014*/ 	.byte	0x00, 0xf0, 0x11, 0x00


	//----- nvinfo : EIATTR_KPARAM_INFO
	.align		4
.L_13:
        /*0018*/ 	.byte	0x04, 0x17
        /*001a*/ 	.short	(.L_15 - .L_14)
.L_14:
        /*001c*/ 	.word	0x00000000
        /*0020*/ 	.short	0x0009
        /*0022*/ 	.short	0x0048
        /*0024*/ 	.byte	0x00, 0xf4, 0x21, 0x00


	//----- nvinfo : EIATTR_KPARAM_INFO
	.align		4
.L_15:
        /*0028*/ 	.byte	0x04, 0x17
        /*002a*/ 	.short	(.L_17 - .L_16)
.L_16:
        /*002c*/ 	.word	0x00000000
        /*0030*/ 	.short	0x0008
        /*0032*/ 	.short	0x0040
        /*0034*/ 	.byte	0x00, 0xf4, 0x21, 0x00


	//----- nvinfo : EIATTR_KPARAM_INFO
	.align		4
.L_17:
        /*0038*/ 	.byte	0x04, 0x17
        /*003a*/ 	.short	(.L_19 - .L_18)
.L_18:
        /*003c*/ 	.word	0x00000000
        /*0040*/ 	.short	0x0007
        /*0042*/ 	.short	0x0038
        /*0044*/ 	.byte	0x00, 0xf4, 0x21, 0x00


	//----- nvinfo : EIATTR_KPARAM_INFO
	.align		4
.L_19:
        /*0048*/ 	.byte	0x04, 0x17
        /*004a*/ 	.short	(.L_21 - .L_20)
.L_20:
        /*004c*/ 	.word	0x00000000
        /*0050*/ 	.short	0x0006
        /*0052*/ 	.short	0x0030
        /*0054*/ 	.byte	0x00, 0xf4, 0x21, 0x00


	//----- nvinfo : EIATTR_KPARAM_INFO
	.align		4
.L_21:
        /*0058*/ 	.byte	0x04, 0x17
        /*005a*/ 	.short	(.L_23 - .L_22)
.L_22:
        /*005c*/ 	.word	0x00000000
        /*0060*/ 	.short	0x0005
        /*0062*/ 	.short	0x0028
        /*0064*/ 	.byte	0x00, 0xf4, 0x21, 0x00


	//----- nvinfo : EIATTR_KPARAM_INFO
	.align		4
.L_23:
        /*0068*/ 	.byte	0x04, 0x17
        /*006a*/ 	.short	(.L_25 - .L_24)
.L_24:
        /*006c*/ 	.word	0x00000000
        /*0070*/ 	.short	0x0004
        /*0072*/ 	.short	0x0020
        /*0074*/ 	.byte	0x00, 0xf4, 0x21, 0x00


	//----- nvinfo : EIATTR_KPARAM_INFO
	.align		4
.L_25:
        /*0078*/ 	.byte	0x04, 0x17
        /*007a*/ 	.short	(.L_27 - .L_26)
.L_26:
        /*007c*/ 	.word	0x00000000
        /*0080*/ 	.short	0x0003
        /*0082*/ 	.short	0x0018
        /*0084*/ 	.byte	0x00, 0xf4, 0x21, 0x00


	//----- nvinfo : EIATTR_KPARAM_INFO
	.align		4
.L_27:
        /*0088*/ 	.byte	0x04, 0x17
        /*008a*/ 	.short	(.L_29 - .L_28)
.L_28:
        /*008c*/ 	.word	0x00000000
        /*0090*/ 	.short	0x0002
        /*0092*/ 	.short	0x0010
        /*0094*/ 	.byte	0x00, 0xf4, 0x21, 0x00


	//----- nvinfo : EIATTR_KPARAM_INFO
	.align		4
.L_29:
        /*0098*/ 	.byte	0x04, 0x17
        /*009a*/ 	.short	(.L_31 - .L_30)
.L_30:
        /*009c*/ 	.word	0x00000000
        /*00a0*/ 	.short	0x0001
        /*00a2*/ 	.short	0x0008
        /*00a4*/ 	.byte	0x00, 0xf4, 0x21, 0x00


	//----- nvinfo : EIATTR_KPARAM_INFO
	.align		4
.L_31:
        /*00a8*/ 	.byte	0x04, 0x17
        /*00aa*/ 	.short	(.L_33 - .L_32)
.L_32:
        /*00ac*/ 	.word	0x00000000
        /*00b0*/ 	.short	0x0000
        /*00b2*/ 	.short	0x0000
        /*00b4*/ 	.byte	0x00, 0xf4, 0x21, 0x00


	//----- nvinfo : EIATTR_SPARSE_MMA_MASK
	.align		4
.L_33:
        /*00b8*/ 	.byte	0x03, 0x50
        /*00ba*/ 	.short	0x0000


	//----- nvinfo : EIATTR_MAXREG_COUNT
	.align		4
        /*00bc*/ 	.byte	0x03, 0x1b
        /*00be*/ 	.short	0x00ff


	//----- nvinfo : EIATTR_EXIT_INSTR_OFFSETS
	.align		4
        /*00c0*/ 	.byte	0x04, 0x1c
        /*00c2*/ 	.short	(.L_35 - .L_34)


	//   ....[0]....
.L_34:
        /*00c4*/ 	.word	0x000004e0


	//----- nvinfo : EIATTR_REQNTID
	.align		4
.L_35:
        /*00c8*/ 	.byte	0x04, 0x10
        /*00ca*/ 	.short	(.L_37 - .L_36)
.L_36:
        /*00cc*/ 	.word	0x00000100
        /*00d0*/ 	.word	0x00000001
        /*00d4*/ 	.word	0x00000001


	//----- nvinfo : EIATTR_CBANK_PARAM_SIZE
	.align		4
.L_37:
        /*00d8*/ 	.byte	0x03, 0x19
        /*00da*/ 	.short	0x0054


	//----- nvinfo : EIATTR_PARAM_CBANK
	.align		4
        /*00dc*/ 	.byte	0x04, 0x0a
        /*00de*/ 	.short	(.L_39 - .L_38)
	.align		4
.L_38:
        /*00e0*/ 	.word	index@(.nv.constant0.triton_poi_fused__native_batch_norm_legit_no_training_add_native_batch_norm_backward_relu_19)
        /*00e4*/ 	.short	0x0210
        /*00e6*/ 	.short	0x0054


	//----- nvinfo : EIATTR_SW_WAR
	.align		4
.L_39:
        /*00e8*/ 	.byte	0x04, 0x36
        /*00ea*/ 	.short	(.L_41 - .L_40)
.L_40:
        /*00ec*/ 	.word	0x00000008
.L_41:


//--------------------- .nv.callgraph             --------------------------
	.section	.nv.callgraph,"",@"SHT_CUDA_CALLGRAPH"
	.align	4
	.sectionentsize	8
	.align		4
        /*0000*/ 	.word	0x00000000
	.align		4
        /*0004*/ 	.word	0xffffffff
	.align		4
        /*0008*/ 	.word	0x00000000
	.align		4
        /*000c*/ 	.word	0xfffffffe
	.align		4
        /*0010*/ 	.word	0x00000000
	.align		4
        /*0014*/ 	.word	0xfffffffd
	.align		4
        /*0018*/ 	.word	0x00000000
	.align		4
        /*001c*/ 	.word	0xfffffffc


//--------------------- .nv.constant4             --------------------------
	.section	.nv.constant4,"a",@progbits
	.align	8
	.align		8
.nv.constant4:
        /*0000*/ 	.dword	_$_str
	.align		8
        /*0008*/ 	.dword	_$_str_$_2


//--------------------- .text.triton_poi_fused__native_batch_norm_legit_no_training_add_native_batch_norm_backward_relu_19 --------------------------
	.section	.text.triton_poi_fused__native_batch_norm_legit_no_training_add_native_batch_norm_backward_relu_19,"ax",@progbits
	.align	128
        .global         triton_poi_fused__native_batch_norm_legit_no_training_add_native_batch_norm_backward_relu_19
        .type           triton_poi_fused__native_batch_norm_legit_no_training_add_native_batch_norm_backward_relu_19,@function
        .size           triton_poi_fused__native_batch_norm_legit_no_training_add_native_batch_norm_backward_relu_19,(.L_x_1 - triton_poi_fused__native_batch_norm_legit_no_training_add_native_batch_norm_backward_relu_19)
        .other          triton_poi_fused__native_batch_norm_legit_no_training_add_native_batch_norm_backward_relu_19,@"STO_CUDA_ENTRY STV_DEFAULT"
triton_poi_fused__native_batch_norm_legit_no_training_add_native_batch_norm_backward_relu_19:
.text.triton_poi_fused__native_batch_norm_legit_no_training_add_native_batch_norm_backward_relu_19:
[----:B------:R-:W-:Y:S01]  /*0000*/  LDC R1, c[0x0][0x28] ;  /* 0x00000a00ff017b82 */ /* 0x000fe20000000800 */
[----:B------:R-:W1:Y:S07]  /*0010*/  S2R R0, SR_TID.X ;  /* 0x0000000000007919 */ /* 0x000e6e0000002100 */
[----:B------:R-:W2:Y:S01]  /*0020*/  LDC.64 R10, c[0x0][0x238] ;  /* 0x00008e00ff0a7b82 */ /* 0x000ea20000000a00 */
[----:B------:R-:W-:Y:S01]  /*0030*/  ULDC.64 UR4, c[0x0][0x208] ;  /* 0x0000820000047ab9 */ /* 0x000fe20000000a00 */
[----:B------:R-:W3:Y:S06]  /*0040*/  S2R R3, SR_CTAID.X ;  /* 0x0000000000037919 */ /* 0x000eec0000002500 */
[----:B------:R-:W4:Y:S08]  /*0050*/  LDC.64 R4, c[0x0][0x218] ;  /* 0x00008600ff047b82 */ /* 0x000f300000000a00 */
[----:B------:R-:W5:Y:S08]  /*0060*/  LDC.64 R18, c[0x0][0x220] ;  /* 0x00008800ff127b82 */ /* 0x000f700000000a00 */
[----:B------:R-:W5:Y:S01]  /*0070*/  LDC.64 R6, c[0x0][0x228] ;  /* 0x00008a00ff067b82 */ /* 0x000f620000000a00 */
[----:B-1----:R-:W-:-:S07]  /*0080*/  SHF.L.U32 R0, R0, 0x1, RZ ;  /* 0x0000000100007819 */ /* 0x002fce00000006ff */
[----:B------:R-:W1:Y:S01]  /*0090*/  LDC.64 R8, c[0x0][0x230] ;  /* 0x00008c00ff087b82 */ /* 0x000e620000000a00 */
[----:B------:R-:W-:-:S04]  /*00a0*/  LOP3.LUT R0, R0, 0x1fe, RZ, 0xc0, !PT ;  /* 0x000001fe00007812 */ /* 0x000fc800078ec0ff */
[----:B---3--:R-:W-:-:S03]  /*00b0*/  LEA R0, R3, R0, 0x9 ;  /* 0x0000000003007211 */ /* 0x008fc600078e48ff */
[----:B------:R-:W3:Y:S02]  /*00c0*/  LDC.64 R12, c[0x0][0x240] ;  /* 0x00009000ff0c7b82 */ /* 0x000ee40000000a00 */
[----:B------:R-:W-:-:S06]  /*00d0*/  IMAD.HI R2, R0, 0x66666667, RZ ;  /* 0x6666666700027827 */ /* 0x000fcc00078e02ff */
[----:B------:R-:W3:Y:S01]  /*00e0*/  LDC.64 R14, c[0x0][0x248] ;  /* 0x00009200ff0e7b82 */ /* 0x000ee20000000a00 */
[----:B------:R-:W-:-:S04]  /*00f0*/  SHF.R.U32.HI R3, RZ, 0x1f, R2 ;  /* 0x0000001fff037819 */ /* 0x000fc80000011602 */
[----:B------:R-:W-:-:S05]  /*0100*/  LEA.HI.SX32 R3, R2, R3, 0x19 ;  /* 0x0000000302037211 */ /* 0x000fca00078fcaff */
[----:B------:R-:W-:Y:S02]  /*0110*/  IMAD R17, R3, -0x140, R0 ;  /* 0xfffffec003117824 */ /* 0x000fe400078e0200 */
[----:B------:R-:W3:Y:S02]  /*0120*/  LDC.64 R2, c[0x0][0x210] ;  /* 0x00008400ff027b82 */ /* 0x000ee40000000a00 */
[----:B--2---:R-:W-:-:S06]  /*0130*/  IMAD.WIDE R10, R17, 0x4, R10 ;  /* 0x00000004110a7825 */ /* 0x004fcc00078e020a */
[----:B------:R-:W2:Y:S01]  /*0140*/  LDG.E.EL.64 R10, desc[UR4][R10.64] ;  /* 0x000000040a0a7981 */ /* 0x000ea2000c2e1b00 */
[----:B----4-:R-:W-:-:S04]  /*0150*/  IMAD.WIDE R4, R0, 0x4, R4 ;  /* 0x0000000400047825 */ /* 0x010fc800078e0204 */
[C---:B-----5:R-:W-:Y:S02]  /*0160*/  IMAD.WIDE R18, R0.reuse, 0x4, R18 ;  /* 0x0000000400127825 */ /* 0x060fe400078e0212 */
[----:B------:R-:W4:Y:S02]  /*0170*/  LDG.E.64 R4, desc[UR4][R4.64] ;  /* 0x0000000404047981 */ /* 0x000f24000c1e1b00 */
[C---:B0-----:R-:W-:Y:S02]  /*0180*/  IMAD.WIDE R6, R0.reuse, 0x4, R6 ;  /* 0x0000000400067825 */ /* 0x041fe400078e0206 */
[----:B------:R-:W5:Y:S02]  /*0190*/  LDG.E.64 R18, desc[UR4][R18.64] ;  /* 0x0000000412127981 */ /* 0x000f64000c1e1b00 */
[----:B-1----:R-:W-:Y:S02]  /*01a0*/  IMAD.WIDE R8, R17, 0x4, R8 ;  /* 0x0000000411087825 */ /* 0x002fe400078e0208 */
[----:B------:R-:W4:Y:S02]  /*01b0*/  LDG.E.64 R6, desc[UR4][R6.64] ;  /* 0x0000000406067981 */ /* 0x000f24000c1e1b00 */
[----:B---3--:R-:W-:-:S02]  /*01c0*/  IMAD.WIDE R2, R0, 0x4, R2 ;  /* 0x0000000400027825 */ /* 0x008fc400078e0202 */
[----:B------:R-:W3:Y:S04]  /*01d0*/  LDG.E.EL.64 R8, desc[UR4][R8.64] ;  /* 0x0000000408087981 */ /* 0x000ee8000c2e1b00 */
[----:B------:R-:W4:Y:S01]  /*01e0*/  LDG.E.64 R2, desc[UR4][R2.64] ;  /* 0x0000000402027981 */ /* 0x000f22000c1e1b00 */
[----:B------:R-:W-:-:S04]  /*01f0*/  IMAD.WIDE R12, R17, 0x4, R12 ;  /* 0x00000004110c7825 */ /* 0x000fc800078e020c */
[----:B------:R-:W-:Y:S02]  /*0200*/  IMAD.WIDE R14, R17, 0x4, R14 ;  /* 0x00000004110e7825 */ /* 0x000fe400078e020e */
[----:B------:R-:W3:Y:S04]  /*0210*/  LDG.E.EL.64 R12, desc[UR4][R12.64] ;  /* 0x000000040c0c7981 */ /* 0x000ee8000c2e1b00 */
[----:B------:R-:W3:Y:S01]  /*0220*/  LDG.E.EL.64 R14, desc[UR4][R14.64] ;  /* 0x000000040e0e7981 */ /* 0x000ee2000c2e1b00 */
[----:B--2---:R-:W-:Y:S01]  /*0230*/  FADD R16, R10, 9.9999997473787516356e-06 ;  /* 0x3727c5ac0a107421 */ /* 0x004fe20000000000 */
[----:B------:R-:W-:-:S03]  /*0240*/  FADD R11, R11, 9.9999997473787516356e-06 ;  /* 0x3727c5ac0b0b7421 */ /* 0x000fc60000000000 */
[----:B------:R-:W0:Y:S08]  /*0250*/  MUFU.SQRT R10, R16 ;  /* 0x00000010000a7308 */ /* 0x000e300000002000 */
[----:B------:R-:W1:Y:S01]  /*0260*/  MUFU.SQRT R17, R11 ;  /* 0x0000000b00117308 */ /* 0x000e620000002000 */
[C---:B0-----:R-:W-:Y:S02]  /*0270*/  FSETP.GT.AND P0, PT, R10.reuse, 8.50705917302346158658e+37, PT ;  /* 0x7e8000000a00780b */ /* 0x041fe40003f04000 */
[----:B------:R-:W-:-:S02]  /*0280*/  FSETP.GEU.AND P2, PT, R10, 1.175494350822287508e-38, PT ;  /* 0x008000000a00780b */ /* 0x000fc40003f4e000 */
[C---:B-1----:R-:W-:Y:S02]  /*0290*/  FSETP.GT.AND P1, PT, R17.reuse, 8.50705917302346158658e+37, PT ;  /* 0x7e8000001100780b */ /* 0x042fe40003f24000 */
[----:B------:R-:W-:-:S07]  /*02a0*/  FSETP.GEU.AND P3, PT, R17, 1.175494350822287508e-38, PT ;  /* 0x008000001100780b */ /* 0x000fce0003f6e000 */
[----:B------:R-:W-:Y:S01]  /*02b0*/  @P0 FMUL R10, R10, 0.25 ;  /* 0x3e8000000a0a0820 */ /* 0x000fe20000400000 */
[----:B----4-:R-:W-:Y:S01]  /*02c0*/  FADD R16, R3, R5 ;  /* 0x0000000503107221 */ /* 0x010fe20000000000 */
[----:B------:R-:W-:Y:S02]  /*02d0*/  FADD R3, R2, R4 ;  /* 0x0000000402037221 */ /* 0x000fe40000000000 */
[----:B------:R-:W-:Y:S01]  /*02e0*/  @!P2 FMUL R10, R10, 16777216 ;  /* 0x4b8000000a0aa820 */ /* 0x000fe20000400000 */
[----:B------:R-:W-:Y:S01]  /*02f0*/  @P1 FMUL R17, R17, 0.25 ;  /* 0x3e80000011111820 */ /* 0x000fe20000400000 */
[----:B------:R-:W-:-:S03]  /*0300*/  HFMA2.MMA R4, -RZ, RZ, 1.625, 0 ;  /* 0x3e800000ff047435 */ /* 0x000fc600000001ff */
[----:B------:R-:W-:Y:S01]  /*0310*/  @!P3 FMUL R17, R17, 16777216 ;  /* 0x4b8000001111b820 */ /* 0x000fe20000400000 */
[----:B------:R-:W0:Y:S01]  /*0320*/  MUFU.RCP R10, R10 ;  /* 0x0000000a000a7308 */ /* 0x000e220000001000 */
[----:B-----5:R-:W-:Y:S01]  /*0330*/  FADD R16, R19, R16 ;  /* 0x0000001013107221 */ /* 0x020fe20000000000 */
[----:B------:R-:W-:Y:S02]  /*0340*/  FADD R5, R18, R3 ;  /* 0x0000000312057221 */ /* 0x000fe40000000000 */
[----:B------:R-:W1:Y:S04]  /*0350*/  LDC.64 R2, c[0x0][0x250] ;  /* 0x00009400ff027b82 */ /* 0x000e680000000a00 */
[----:B------:R-:W2:Y:S01]  /*0360*/  MUFU.RCP R17, R17 ;  /* 0x0000001100117308 */ /* 0x000ea20000001000 */
[C---:B------:R-:W-:Y:S01]  /*0370*/  FSEL R11, R4.reuse, 1, P0 ;  /* 0x3f800000040b7808 */ /* 0x040fe20000000000 */
[----:B------:R-:W-:Y:S01]  /*0380*/  FADD R16, R7, R16 ;  /* 0x0000001007107221 */ /* 0x000fe20000000000 */
[----:B------:R-:W-:Y:S01]  /*0390*/  FSEL R18, R4, 1, P1 ;  /* 0x3f80000004127808 */ /* 0x000fe20000800000 */
[----:B------:R-:W-:-:S02]  /*03a0*/  FADD R7, R6, R5 ;  /* 0x0000000506077221 */ /* 0x000fc40000000000 */
[----:B------:R-:W4:Y:S01]  /*03b0*/  LDC.64 R4, c[0x0][0x258] ;  /* 0x00009600ff047b82 */ /* 0x000f220000000a00 */
[----:B------:R-:W-:Y:S01]  /*03c0*/  @!P2 FMUL R11, R11, 16777216 ;  /* 0x4b8000000b0ba820 */ /* 0x000fe20000400000 */
[----:B------:R-:W-:Y:S01]  /*03d0*/  @!P3 FMUL R18, R18, 16777216 ;  /* 0x4b8000001212b820 */ /* 0x000fe20000400000 */
[----:B---3--:R-:W-:Y:S01]  /*03e0*/  FADD R9, -R9, R16 ;  /* 0x0000001009097221 */ /* 0x008fe20000000100 */
[----:B------:R-:W-:Y:S01]  /*03f0*/  FADD R8, -R8, R7 ;  /* 0x0000000708087221 */ /* 0x000fe20000000100 */
[----:B0-----:R-:W-:Y:S01]  /*0400*/  FMUL R11, R10, R11 ;  /* 0x0000000b0a0b7220 */ /* 0x001fe20000400000 */
[----:B--2---:R-:W-:-:S03]  /*0410*/  FMUL R18, R17, R18 ;  /* 0x0000001211127220 */ /* 0x004fc60000400000 */
[----:B------:R-:W-:Y:S01]  /*0420*/  FMUL R11, R8, R11 ;  /* 0x0000000b080b7220 */ /* 0x000fe20000400000 */
[----:B------:R-:W-:-:S03]  /*0430*/  FMUL R18, R9, R18 ;  /* 0x0000001209127220 */ /* 0x000fc60000400000 */
[----:B------:R-:W-:Y:S01]  /*0440*/  FFMA R11, R12, R11, R14 ;  /* 0x0000000b0c0b7223 */ /* 0x000fe2000000000e */
[----:B------:R-:W-:-:S04]  /*0450*/  FFMA R13, R13, R18, R15 ;  /* 0x000000120d0d7223 */ /* 0x000fc8000000000f */
[----:B------:R-:W-:Y:S02]  /*0460*/  FSETP.GEU.AND P0, PT, R11, RZ, PT ;  /* 0x000000ff0b00720b */ /* 0x000fe40003f0e000 */
[----:B------:R-:W-:Y:S01]  /*0470*/  FSETP.GEU.AND P1, PT, R13, RZ, PT ;  /* 0x000000ff0d00720b */ /* 0x000fe20003f2e000 */
[C---:B-1----:R-:W-:Y:S01]  /*0480*/  IMAD.WIDE R2, R0.reuse, 0x4, R2 ;  /* 0x0000000400027825 */ /* 0x042fe200078e0202 */
[----:B------:R-:W-:Y:S02]  /*0490*/  FSEL R12, R11, RZ, P0 ;  /* 0x000000ff0b0c7208 */ /* 0x000fe40000000000 */
[----:B------:R-:W-:Y:S01]  /*04a0*/  FSEL R13, R13, RZ, P1 ;  /* 0x000000ff0d0d7208 */ /* 0x000fe20000800000 */
[----:B----4-:R-:W-:-:S04]  /*04b0*/  IMAD.WIDE R4, R0, 0x4, R4 ;  /* 0x0000000400047825 */ /* 0x010fc800078e0204 */
[----:B------:R-:W-:Y:S04]  /*04c0*/  STG.E.64 desc[UR4][R2.64], R12 ;  /* 0x0000000c02007986 */ /* 0x000fe8000c101b04 */
[----:B------:R-:W-:Y:S01]  /*04d0*/  STG.E.64 desc[UR4][R4.64], R8 ;  /* 0x0000000804007986 */ /* 0x000fe2000c101b04 */
[----:B------:R-:W-:Y:S05]  /*04e0*/  EXIT ;  /* 0x000000000000794d */ /* 0x000fea0003800000 */
.L_x_0:
[----:B------:R-:W-:-:S00]  /*04f0*/  BRA `(.L_x_0) ;  /* 0xfffffffc00fc7947 */ /* 0x000fc0000383ffff */
[----:B------:R-:W-:-:S00]  /*0500*/  NOP ;  /* 0x0000000000007918 */ /* 0x000fc00000000000 */
[----:B------:R-:W-:-:S00]  /*0510*/  NOP ;  /* 0x0000000000007918 */ /* 0x000fc00000000000 */
[----:B------:R-:W-:-:S00]  /*0520*/  NOP ;  /* 0x0000000000007918 */ /* 0x000fc00000000000 */
[----:B------:R-:W-:-:S00]  /*0530*/  NOP ;  /* 0x0000000000007918 */ /* 0x000fc00000000000 */
[----:B------:R-:W-:-:S00]  /*0540*/  NOP ;  /* 0x0000000000007918 */ /* 0x000fc00000000000 */
[----:B------:R-:W-:-:S00]  /*0550*/  NOP ;  /* 0x0000000000007918 */ /* 0x000fc00000000000 */
[----:B------:R-:W-:-:S00]  /*0560*/  NOP ;  /* 0x0000000000007918 */ /* 0x000fc00000000000 */
[----:B------:R-:W-:-:S00]  /*0570*/  NOP ;  /* 0x0000000000007918 */ /* 0x000fc00000000000 */
.L_x_1:


//--------------------- .nv.global.init           --------------------------
	.section	.nv.global.init,"aw",@progbits
.nv.global.init:
	.type		_$_str,@object
	.size		_$_str,(_$_str_$_2 - _$_str)
_$_str:
        /*0000*/ 	.byte	0x5f, 0x5f, 0x43, 0x55, 0x44, 0x41, 0x5f, 0x46, 0x54, 0x5a, 0x00
	.type		_$_str_$_2,@object
	.size		_$_str_$_2,(.L_1 - _$_str_$_2)
_$_str_$_2:
        /*000b*/ 	.byte	0x5f, 0x5f, 0x43, 0x55, 0x44, 0x41, 0x5f, 0x50, 0x52, 0x45, 0x43, 0x5f, 0x53, 0x51, 0x52, 0x54
        /*001b*/ 	.byte	0x00
.L_1:


//--------------------- .nv.constant0.triton_poi_fused__native_batch_norm_legit_no_training_add_native_batch_norm_backward_relu_19 --------------------------
	.section	.nv.constant0.triton_poi_fused__native_batch_norm_legit_no_training_add_native_batch_norm_backward_relu_19,"a",@progbits
	.sectionflags	@""
	.align	4
.nv.constant0.triton_poi_fused__native_batch_norm_legit_no_training_add_native_batch_norm_backward_relu_19:
	.zero		612
